//
// Generated by NVIDIA NVVM Compiler
//
// Compiler Build ID: CL-36424714
// Cuda compilation tools, release 13.0, V13.0.88
// Based on NVVM 20.0.0
//

.version 9.0
.target sm_100
.address_size 64

	// .globl	_Z16histogram_kernelPjS_jj
// _ZZ16histogram_kernelPjS_jjE4hist has been demoted

.visible .entry _Z16histogram_kernelPjS_jj(
	.param .u64 .ptr .align 1 _Z16histogram_kernelPjS_jj_param_0,
	.param .u64 .ptr .align 1 _Z16histogram_kernelPjS_jj_param_1,
	.param .u32 _Z16histogram_kernelPjS_jj_param_2,
	.param .u32 _Z16histogram_kernelPjS_jj_param_3
)
{
	.reg .pred 	%p<3>;
	.reg .b32 	%r<52>;
	.reg .b64 	%rd<13>;
	// demoted variable
	.shared .align 4 .b8 _ZZ16histogram_kernelPjS_jjE4hist[16384];
	ld.param.u64 	%rd4, [_Z16histogram_kernelPjS_jj_param_0];
	ld.param.u64 	%rd5, [_Z16histogram_kernelPjS_jj_param_1];
	ld.param.u32 	%r7, [_Z16histogram_kernelPjS_jj_param_2];
	mov.u32 	%r1, %tid.x;
	mov.u32 	%r8, %ntid.x;
	mov.u32 	%r9, %ctaid.x;
	mad.lo.s32 	%r2, %r8, %r9, %r1;
	shl.b32 	%r10, %r1, 2;
	mov.u32 	%r11, _ZZ16histogram_kernelPjS_jjE4hist;
	add.s32 	%r3, %r11, %r10;
	mov.b32 	%r12, 0;
	st.shared.u32 	[%r3], %r12;
	bar.sync 	0;
	setp.ge.u32 	%p1, %r2, %r7;
	@%p1 bra 	$L__BB0_2;
	cvta.to.global.u64 	%rd6, %rd4;
	mul.wide.s32 	%rd7, %r2, 4;
	add.s64 	%rd8, %rd6, %rd7;
	ld.global.u32 	%r13, [%rd8];
	shl.b32 	%r14, %r13, 2;
	add.s32 	%r16, %r11, %r14;
	atom.shared.add.u32 	%r17, [%r16], 1;
$L__BB0_2:
	bar.sync 	0;
	ld.shared.u32 	%r4, [%r3];
	mul.wide.u32 	%rd9, %r1, 512;
	cvta.to.global.u64 	%rd10, %rd5;
	add.s64 	%rd11, %rd9, %rd10;
	add.s64 	%rd12, %rd11, 64;
	mov.b32 	%r51, 0;
$L__BB0_3:
	atom.global.add.u32 	%r19, [%rd12+-64], %r4;
	atom.global.add.u32 	%r20, [%rd12+-60], %r4;
	atom.global.add.u32 	%r21, [%rd12+-56], %r4;
	atom.global.add.u32 	%r22, [%rd12+-52], %r4;
	atom.global.add.u32 	%r23, [%rd12+-48], %r4;
	atom.global.add.u32 	%r24, [%rd12+-44], %r4;
	atom.global.add.u32 	%r25, [%rd12+-40], %r4;
	atom.global.add.u32 	%r26, [%rd12+-36], %r4;
	atom.global.add.u32 	%r27, [%rd12+-32], %r4;
	atom.global.add.u32 	%r28, [%rd12+-28], %r4;
	atom.global.add.u32 	%r29, [%rd12+-24], %r4;
	atom.global.add.u32 	%r30, [%rd12+-20], %r4;
	atom.global.add.u32 	%r31, [%rd12+-16], %r4;
	atom.global.add.u32 	%r32, [%rd12+-12], %r4;
	atom.global.add.u32 	%r33, [%rd12+-8], %r4;
	atom.global.add.u32 	%r34, [%rd12+-4], %r4;
	atom.global.add.u32 	%r35, [%rd12], %r4;
	atom.global.add.u32 	%r36, [%rd12+4], %r4;
	atom.global.add.u32 	%r37, [%rd12+8], %r4;
	atom.global.add.u32 	%r38, [%rd12+12], %r4;
	atom.global.add.u32 	%r39, [%rd12+16], %r4;
	atom.global.add.u32 	%r40, [%rd12+20], %r4;
	atom.global.add.u32 	%r41, [%rd12+24], %r4;
	atom.global.add.u32 	%r42, [%rd12+28], %r4;
	atom.global.add.u32 	%r43, [%rd12+32], %r4;
	atom.global.add.u32 	%r44, [%rd12+36], %r4;
	atom.global.add.u32 	%r45, [%rd12+40], %r4;
	atom.global.add.u32 	%r46, [%rd12+44], %r4;
	atom.global.add.u32 	%r47, [%rd12+48], %r4;
	atom.global.add.u32 	%r48, [%rd12+52], %r4;
	atom.global.add.u32 	%r49, [%rd12+56], %r4;
	atom.global.add.u32 	%r50, [%rd12+60], %r4;
	add.s32 	%r51, %r51, 32;
	add.s64 	%rd12, %rd12, 128;
	setp.ne.s32 	%p2, %r51, 128;
	@%p2 bra 	$L__BB0_3;
	ret;

}
	// .globl	_Z14convert_kernelPjj
.visible .entry _Z14convert_kernelPjj(
	.param .u64 .ptr .align 1 _Z14convert_kernelPjj_param_0,
	.param .u32 _Z14convert_kernelPjj_param_1
)
{
	.reg .pred 	%p<3>;
	.reg .b32 	%r<8>;
	.reg .b64 	%rd<5>;

	ld.param.u64 	%rd2, [_Z14convert_kernelPjj_param_0];
	ld.param.u32 	%r2, [_Z14convert_kernelPjj_param_1];
	mov.u32 	%r3, %tid.x;
	mov.u32 	%r4, %ntid.x;
	mov.u32 	%r5, %ctaid.x;
	mad.lo.s32 	%r1, %r4, %r5, %r3;
	setp.ge.u32 	%p1, %r1, %r2;
	@%p1 bra 	$L__BB1_3;
	cvta.to.global.u64 	%rd3, %rd2;
	mul.wide.s32 	%rd4, %r1, 4;
	add.s64 	%rd1, %rd3, %rd4;
	ld.global.u32 	%r6, [%rd1];
	setp.lt.u32 	%p2, %r6, 128;
	@%p2 bra 	$L__BB1_3;
	mov.b32 	%r7, 127;
	st.global.u32 	[%rd1], %r7;
$L__BB1_3:
	ret;

}


// ===== COMPILED SASS (sm_100) =====

	.target	sm_100

	.elftype	@"ET_EXEC"


//--------------------- .note.nv.tkinfo           --------------------------
	.section	.note.nv.tkinfo,"",@"SHT_NOTE"
	.sectionflags	@"SHF_NOTE_NV_TKINFO"
	.tkinfo
        /*0018*/ 	.word	0x00000002
        /*0030*/ 	.string	""
        /*0030*/ 	.string	"ptxas"
        /*0030*/ 	.string	"Cuda compilation tools, release 13.0, V13.0.88"
        /*0030*/ 	.string	"Build cuda_13.0.r13.0/compiler.36424714_0"
        /*0030*/ 	.string	"-arch sm_100 -m 64 "



//--------------------- .note.nv.cuinfo           --------------------------
	.section	.note.nv.cuinfo,"",@"SHT_NOTE"
	.sectionflags	@"SHF_NOTE_NV_CUINFO"
        /*0018*/ 	.short	0x0002
        /*001a*/ 	.short	0x0064
        /*001c*/ 	.short	0x0082
	.zero		2


//--------------------- .nv.info                  --------------------------
	.section	.nv.info,"",@"SHT_CUDA_INFO"
	.align	4


	//----- nvinfo : EIATTR_REGCOUNT
	.align		4
        /*0000*/ 	.byte	0x04, 0x2f
        /*0002*/ 	.short	(.L_1 - .L_0)
	.align		4
.L_0:
        /*0004*/ 	.word	index@(_Z16histogram_kernelPjS_jj)
        /*0008*/ 	.word	0x0000000c


	//----- nvinfo : EIATTR_FRAME_SIZE
	.align		4
.L_1:
        /*000c*/ 	.byte	0x04, 0x11
        /*000e*/ 	.short	(.L_3 - .L_2)
	.align		4
.L_2:
        /*0010*/ 	.word	index@(_Z16histogram_kernelPjS_jj)
        /*0014*/ 	.word	0x00000000


	//----- nvinfo : EIATTR_REGCOUNT
	.align		4
.L_3:
        /*0018*/ 	.byte	0x04, 0x2f
        /*001a*/ 	.short	(.L_5 - .L_4)
	.align		4
.L_4:
        /*001c*/ 	.word	index@(_Z14convert_kernelPjj)
        /*0020*/ 	.word	0x00000008


	//----- nvinfo : EIATTR_FRAME_SIZE
	.align		4
.L_5:
        /*0024*/ 	.byte	0x04, 0x11
        /*0026*/ 	.short	(.L_7 - .L_6)
	.align		4
.L_6:
        /*0028*/ 	.word	index@(_Z14convert_kernelPjj)
        /*002c*/ 	.word	0x00000000


	//----- nvinfo : EIATTR_MIN_STACK_SIZE
	.align		4
.L_7:
        /*0030*/ 	.byte	0x04, 0x12
        /*0032*/ 	.short	(.L_9 - .L_8)
	.align		4
.L_8:
        /*0034*/ 	.word	index@(_Z14convert_kernelPjj)
        /*0038*/ 	.word	0x00000000


	//----- nvinfo : EIATTR_MIN_STACK_SIZE
	.align		4
.L_9:
        /*003c*/ 	.byte	0x04, 0x12
        /*003e*/ 	.short	(.L_11 - .L_10)
	.align		4
.L_10:
        /*0040*/ 	.word	index@(_Z16histogram_kernelPjS_jj)
        /*0044*/ 	.word	0x00000000
.L_11:


//--------------------- .nv.compat                --------------------------
	.section	.nv.compat,"",@"SHT_CUDA_COMPAT_INFO"
	.align	4
        /*0000*/ 	.byte	0x02, 0x09, 0x00, 0x00, 0x02, 0x02, 0x01, 0x00, 0x02, 0x05, 0x05, 0x00, 0x03, 0x07, 0x01, 0x01
        /*0010*/ 	.byte	0x02, 0x03, 0x00, 0x00, 0x02, 0x06, 0x01, 0x00, 0x04, 0x0b, 0x08, 0x00, 0x09, 0x00, 0x00, 0x00
        /*0020*/ 	.byte	0x00, 0x00, 0x00, 0x00


//--------------------- .nv.info._Z14convert_kernelPjj --------------------------
	.section	.nv.info._Z14convert_kernelPjj,"",@"SHT_CUDA_INFO"
	.sectionflags	@""
	.align	4


	//----- nvinfo : EIATTR_CUDA_API_VERSION
	.align		4
        /*0000*/ 	.byte	0x04, 0x37
        /*0002*/ 	.short	(.L_13 - .L_12)
.L_12:
        /*0004*/ 	.word	0x00000082


	//----- nvinfo : EIATTR_KPARAM_INFO
	.align		4
.L_13:
        /*0008*/ 	.byte	0x04, 0x17
        /*000a*/ 	.short	(.L_15 - .L_14)
.L_14:
        /*000c*/ 	.word	0x00000000
        /*0010*/ 	.short	0x0001
        /*0012*/ 	.short	0x0008
        /*0014*/ 	.byte	0x00, 0xf0, 0x11, 0x00


	//----- nvinfo : EIATTR_KPARAM_INFO
	.align		4
.L_15:
        /*0018*/ 	.byte	0x04, 0x17
        /*001a*/ 	.short	(.L_17 - .L_16)
.L_16:
        /*001c*/ 	.word	0x00000000
        /*0020*/ 	.short	0x0000
        /*0022*/ 	.short	0x0000
        /*0024*/ 	.byte	0x00, 0xf5, 0x21, 0x00


	//----- nvinfo : EIATTR_SPARSE_MMA_MASK
	.align		4
.L_17:
        /*0028*/ 	.byte	0x03, 0x50
        /*002a*/ 	.short	0x0000


	//----- nvinfo : EIATTR_MAXREG_COUNT
	.align		4
        /*002c*/ 	.byte	0x03, 0x1b
        /*002e*/ 	.short	0x00ff


	//----- nvinfo : EIATTR_MERCURY_ISA_VERSION
	.align		4
        /*0030*/ 	.byte	0x03, 0x5f
        /*0032*/ 	.short	0x0101


	//----- nvinfo : EIATTR_VRC_CTA_INIT_COUNT
	.align		4
        /*0034*/ 	.byte	0x02, 0x4a
	.zero		1
	.zero		1


	//----- nvinfo : EIATTR_EXIT_INSTR_OFFSETS
	.align		4
        /*0038*/ 	.byte	0x04, 0x1c
        /*003a*/ 	.short	(.L_19 - .L_18)


	//   ....[0]....
.L_18:
        /*003c*/ 	.word	0x00000070


	//   ....[1]....
        /*0040*/ 	.word	0x000000d0


	//   ....[2]....
        /*0044*/ 	.word	0x00000100


	//----- nvinfo : EIATTR_CBANK_PARAM_SIZE
	.align		4
.L_19:
        /*0048*/ 	.byte	0x03, 0x19
        /*004a*/ 	.short	0x000c


	//----- nvinfo : EIATTR_PARAM_CBANK
	.align		4
        /*004c*/ 	.byte	0x04, 0x0a
        /*004e*/ 	.short	(.L_21 - .L_20)
	.align		4
.L_20:
        /*0050*/ 	.word	index@(.nv.constant0._Z14convert_kernelPjj)
        /*0054*/ 	.short	0x0380
        /*0056*/ 	.short	0x000c


	//----- nvinfo : EIATTR_SW_WAR
	.align		4
.L_21:
        /*0058*/ 	.byte	0x04, 0x36
        /*005a*/ 	.short	(.L_23 - .L_22)
.L_22:
        /*005c*/ 	.word	0x00000008
.L_23:


//--------------------- .nv.info._Z16histogram_kernelPjS_jj --------------------------
	.section	.nv.info._Z16histogram_kernelPjS_jj,"",@"SHT_CUDA_INFO"
	.sectionflags	@""
	.align	4


	//----- nvinfo : EIATTR_CUDA_API_VERSION
	.align		4
        /*0000*/ 	.byte	0x04, 0x37
        /*0002*/ 	.short	(.L_25 - .L_24)
.L_24:
        /*0004*/ 	.word	0x00000082


	//----- nvinfo : EIATTR_KPARAM_INFO
	.align		4
.L_25:
        /*0008*/ 	.byte	0x04, 0x17
        /*000a*/ 	.short	(.L_27 - .L_26)
.L_26:
        /*000c*/ 	.word	0x00000000
        /*0010*/ 	.short	0x0003
        /*0012*/ 	.short	0x0014
        /*0014*/ 	.byte	0x00, 0xf0, 0x11, 0x00


	//----- nvinfo : EIATTR_KPARAM_INFO
	.align		4
.L_27:
        /*0018*/ 	.byte	0x04, 0x17
        /*001a*/ 	.short	(.L_29 - .L_28)
.L_28:
        /*001c*/ 	.word	0x00000000
        /*0020*/ 	.short	0x0002
        /*0022*/ 	.short	0x0010
        /*0024*/ 	.byte	0x00, 0xf0, 0x11, 0x00


	//----- nvinfo : EIATTR_KPARAM_INFO
	.align		4
.L_29:
        /*0028*/ 	.byte	0x04, 0x17
        /*002a*/ 	.short	(.L_31 - .L_30)
.L_30:
        /*002c*/ 	.word	0x00000000
        /*0030*/ 	.short	0x0001
        /*0032*/ 	.short	0x0008
        /*0034*/ 	.byte	0x00, 0xf5, 0x21, 0x00


	//----- nvinfo : EIATTR_KPARAM_INFO
	.align		4
.L_31:
        /*0038*/ 	.byte	0x04, 0x17
        /*003a*/ 	.short	(.L_33 - .L_32)
.L_32:
        /*003c*/ 	.word	0x00000000
        /*0040*/ 	.short	0x0000
        /*0042*/ 	.short	0x0000
        /*0044*/ 	.byte	0x00, 0xf5, 0x21, 0x00


	//----- nvinfo : EIATTR_SPARSE_MMA_MASK
	.align		4
.L_33:
        /*0048*/ 	.byte	0x03, 0x50
        /*004a*/ 	.short	0x0000


	//----- nvinfo : EIATTR_MAXREG_COUNT
	.align		4
        /*004c*/ 	.byte	0x03, 0x1b
        /*004e*/ 	.short	0x00ff


	//----- nvinfo : EIATTR_NUM_BARRIERS
	.align		4
        /*0050*/ 	.byte	0x02, 0x4c
        /*0052*/ 	.byte	0x01
	.zero		1


	//----- nvinfo : EIATTR_MERCURY_ISA_VERSION
	.align		4
        /*0054*/ 	.byte	0x03, 0x5f
        /*0056*/ 	.short	0x0101


	//----- nvinfo : EIATTR_VRC_CTA_INIT_COUNT
	.align		4
        /*0058*/ 	.byte	0x02, 0x4a
	.zero		1
	.zero		1


	//----- nvinfo : EIATTR_EXIT_INSTR_OFFSETS
	.align		4
        /*005c*/ 	.byte	0x04, 0x1c
        /*005e*/ 	.short	(.L_35 - .L_34)


	//   ....[0]....
.L_34:
        /*0060*/ 	.word	0x00000440


	//----- nvinfo : EIATTR_CRS_STACK_SIZE
	.align		4
.L_35:
        /*0064*/ 	.byte	0x04, 0x1e
        /*0066*/ 	.short	(.L_37 - .L_36)
.L_36:
        /*0068*/ 	.word	0x00000000


	//----- nvinfo : EIATTR_CBANK_PARAM_SIZE
	.align		4
.L_37:
        /*006c*/ 	.byte	0x03, 0x19
        /*006e*/ 	.short	0x0018


	//----- nvinfo : EIATTR_PARAM_CBANK
	.align		4
        /*0070*/ 	.byte	0x04, 0x0a
        /*0072*/ 	.short	(.L_39 - .L_38)
	.align		4
.L_38:
        /*0074*/ 	.word	index@(.nv.constant0._Z16histogram_kernelPjS_jj)
        /*0078*/ 	.short	0x0380
        /*007a*/ 	.short	0x0018


	//----- nvinfo : EIATTR_SW_WAR
	.align		4
.L_39:
        /*007c*/ 	.byte	0x04, 0x36
        /*007e*/ 	.short	(.L_41 - .L_40)
.L_40:
        /*0080*/ 	.word	0x00000008
.L_41:


//--------------------- .nv.callgraph             --------------------------
	.section	.nv.callgraph,"",@"SHT_CUDA_CALLGRAPH"
	.align	4
	.sectionentsize	8
	.align		4
        /*0000*/ 	.word	0x00000000
	.align		4
        /*0004*/ 	.word	0xffffffff
	.align		4
        /*0008*/ 	.word	0x00000000
	.align		4
        /*000c*/ 	.word	0xfffffffe
	.align		4
        /*0010*/ 	.word	0x00000000
	.align		4
        /*0014*/ 	.word	0xfffffffd
	.align		4
        /*0018*/ 	.word	0x00000000
	.align		4
        /*001c*/ 	.word	0xfffffffc


//--------------------- .text._Z14convert_kernelPjj --------------------------
	.section	.text._Z14convert_kernelPjj,"ax",@progbits
	.align	128
        .global         _Z14convert_kernelPjj
        .type           _Z14convert_kernelPjj,@function
        .size           _Z14convert_kernelPjj,(.L_x_5 - _Z14convert_kernelPjj)
        .other          _Z14convert_kernelPjj,@"STO_CUDA_ENTRY STV_DEFAULT"
_Z14convert_kernelPjj:
.text._Z14convert_kernelPjj:
[----:B------:R-:W-:Y:S01]  /*0000*/  LDC R1, c[0x0][0x37c] ;  /* 0x0000df00ff017b82 */ /* 0x000fe20000000800 */
[----:B------:R-:W0:Y:S01]  /*0010*/  S2R R5, SR_TID.X ;  /* 0x0000000000057919 */ /* 0x000e220000002100 */
[----:B------:R-:W0:Y:S01]  /*0020*/  LDCU UR4, c[0x0][0x360] ;  /* 0x00006c00ff0477ac */ /* 0x000e220008000800 */
[----:B------:R-:W0:Y:S01]  /*0030*/  S2R R0, SR_CTAID.X ;  /* 0x0000000000007919 */ /* 0x000e220000002500 */
[----:B------:R-:W1:Y:S01]  /*0040*/  LDCU UR5, c[0x0][0x388] ;  /* 0x00007100ff0577ac */ /* 0x000e620008000800 */
[----:B0-----:R-:W-:-:S05]  /*0050*/  IMAD R5, R0, UR4, R5 ;  /* 0x0000000400057c24 */ /* 0x001fca000f8e0205 */
[----:B-1----:R-:W-:-:S13]  /*0060*/  ISETP.GE.U32.AND P0, PT, R5, UR5, PT ;  /* 0x0000000505007c0c */ /* 0x002fda000bf06070 */
[----:B------:R-:W-:Y:S05]  /*0070*/  @P0 EXIT ;  /* 0x000000000000094d */ /* 0x000fea0003800000 */
[----:B------:R-:W0:Y:S01]  /*0080*/  LDC.64 R2, c[0x0][0x380] ;  /* 0x0000e000ff027b82 */ /* 0x000e220000000a00 */
[----:B------:R-:W1:Y:S01]  /*0090*/  LDCU.64 UR4, c[0x0][0x358] ;  /* 0x00006b00ff0477ac */ /* 0x000e620008000a00 */
[----:B0-----:R-:W-:-:S05]  /*00a0*/  IMAD.WIDE R2, R5, 0x4, R2 ;  /* 0x0000000405027825 */ /* 0x001fca00078e0202 */
[----:B-1----:R-:W2:Y:S02]  /*00b0*/  LDG.E R0, desc[UR4][R2.64] ;  /* 0x0000000402007981 */ /* 0x002ea4000c1e1900 */
[----:B--2---:R-:W-:-:S13]  /*00c0*/  ISETP.GE.U32.AND P0, PT, R0, 0x80, PT ;  /* 0x000000800000780c */ /* 0x004fda0003f06070 */
[----:B------:R-:W-:Y:S05]  /*00d0*/  @!P0 EXIT ;  /* 0x000000000000894d */ /* 0x000fea0003800000 */
[----:B------:R-:W-:-:S05]  /*00e0*/  HFMA2 R5, -RZ, RZ, 0, 7.569789886474609375e-06 ;  /* 0x0000007fff057431 */ /* 0x000fca00000001ff */
[----:B------:R-:W-:Y:S01]  /*00f0*/  STG.E desc[UR4][R2.64], R5 ;  /* 0x0000000502007986 */ /* 0x000fe2000c101904 */
[----:B------:R-:W-:Y:S05]  /*0100*/  EXIT ;  /* 0x000000000000794d */ /* 0x000fea0003800000 */
.L_x_0:
[----:B------:R-:W-:-:S00]  /*0110*/  BRA `(.L_x_0) ;  /* 0xfffffffc00fc7947 */ /* 0x000fc0000383ffff */
[----:B------:R-:W-:-:S00]  /*0120*/  NOP ;  /* 0x0000000000007918 */ /* 0x000fc00000000000 */
        /* <DEDUP_REMOVED lines=13> */
.L_x_5:


//--------------------- .text._Z16histogram_kernelPjS_jj --------------------------
	.section	.text._Z16histogram_kernelPjS_jj,"ax",@progbits
	.align	128
        .global         _Z16histogram_kernelPjS_jj
        .type           _Z16histogram_kernelPjS_jj,@function
        .size           _Z16histogram_kernelPjS_jj,(.L_x_6 - _Z16histogram_kernelPjS_jj)
        .other          _Z16histogram_kernelPjS_jj,@"STO_CUDA_ENTRY STV_DEFAULT"
_Z16histogram_kernelPjS_jj:
.text._Z16histogram_kernelPjS_jj:
[----:B------:R-:W-:Y:S01]  /*0000*/  LDC R1, c[0x0][0x37c] ;  /* 0x0000df00ff017b82 */ /* 0x000fe20000000800 */
[----:B------:R-:W0:Y:S07]  /*0010*/  S2R R9, SR_TID.X ;  /* 0x0000000000097919 */ /* 0x000e2e0000002100 */
[----:B------:R-:W1:Y:S01]  /*0020*/  S2UR UR5, SR_CgaCtaId ;  /* 0x00000000000579c3 */ /* 0x000e620000008800 */
[----:B------:R-:W0:Y:S01]  /*0030*/  LDCU UR6, c[0x0][0x360] ;  /* 0x00006c00ff0677ac */ /* 0x000e220008000800 */
[----:B------:R-:W-:Y:S01]  /*0040*/  BSSY.RECONVERGENT B0, `(.L_x_1) ;  /* 0x0000012000007945 */ /* 0x000fe20003800200 */
[----:B------:R-:W0:Y:S01]  /*0050*/  S2R R0, SR_CTAID.X ;  /* 0x0000000000007919 */ /* 0x000e220000002500 */
[----:B------:R-:W2:Y:S04]  /*0060*/  LDCU UR7, c[0x0][0x390] ;  /* 0x00007200ff0777ac */ /* 0x000ea80008000800 */
[----:B------:R-:W3:Y:S01]  /*0070*/  LDC.64 R4, c[0x0][0x388] ;  /* 0x0000e200ff047b82 */ /* 0x000ee20000000a00 */
[----:B------:R-:W-:-:S02]  /*0080*/  UMOV UR4, 0x400 ;  /* 0x0000040000047882 */ /* 0x000fc40000000000 */
[----:B-1----:R-:W-:Y:S01]  /*0090*/  ULEA UR4, UR5, UR4, 0x18 ;  /* 0x0000000405047291 */ /* 0x002fe2000f8ec0ff */
[----:B0-----:R-:W-:-:S05]  /*00a0*/  IMAD R7, R0, UR6, R9 ;  /* 0x0000000600077c24 */ /* 0x001fca000f8e0209 */
[----:B------:R-:W-:Y:S02]  /*00b0*/  LEA R0, R9, UR4, 0x2 ;  /* 0x0000000409007c11 */ /* 0x000fe4000f8e10ff */
[----:B--2---:R-:W-:-:S03]  /*00c0*/  ISETP.GE.U32.AND P0, PT, R7, UR7, PT ;  /* 0x0000000707007c0c */ /* 0x004fc6000bf06070 */
[----:B------:R0:W-:Y:S01]  /*00d0*/  STS [R0], RZ ;  /* 0x000000ff00007388 */ /* 0x0001e20000000800 */
[----:B------:R-:W1:Y:S01]  /*00e0*/  LDCU.64 UR6, c[0x0][0x358] ;  /* 0x00006b00ff0677ac */ /* 0x000e620008000a00 */
[----:B------:R-:W-:Y:S08]  /*00f0*/  BAR.SYNC.DEFER_BLOCKING 0x0 ;  /* 0x0000000000007b1d */ /* 0x000ff00000010000 */
[----:B0-----:R-:W-:Y:S05]  /*0100*/  @P0 BRA `(.L_x_2) ;  /* 0x0000000000140947 */ /* 0x001fea0003800000 */
[----:B------:R-:W0:Y:S02]  /*0110*/  LDC.64 R2, c[0x0][0x380] ;  /* 0x0000e000ff027b82 */ /* 0x000e240000000a00 */
[----:B0-----:R-:W-:-:S06]  /*0120*/  IMAD.WIDE R2, R7, 0x4, R2 ;  /* 0x0000000407027825 */ /* 0x001fcc00078e0202 */
[----:B-1----:R-:W2:Y:S02]  /*0130*/  LDG.E R2, desc[UR6][R2.64] ;  /* 0x0000000602027981 */ /* 0x002ea4000c1e1900 */
[----:B--2---:R-:W-:-:S05]  /*0140*/  LEA R6, R2, UR4, 0x2 ;  /* 0x0000000402067c11 */ /* 0x004fca000f8e10ff */
[----:B------:R0:W-:Y:S02]  /*0150*/  ATOMS.POPC.INC.32 RZ, [R6+URZ] ;  /* 0x0000000006ff7f8c */ /* 0x0001e4000d8000ff */
.L_x_2:
[----:B-1----:R-:W-:Y:S05]  /*0160*/  BSYNC.RECONVERGENT B0 ;  /* 0x0000000000007941 */ /* 0x002fea0003800200 */
.L_x_1:
[----:B------:R-:W-:Y:S01]  /*0170*/  BAR.SYNC.DEFER_BLOCKING 0x0 ;  /* 0x0000000000007b1d */ /* 0x000fe20000010000 */
[----:B---3--:R-:W-:-:S03]  /*0180*/  IMAD.WIDE.U32 R2, R9, 0x200, R4 ;  /* 0x0000020009027825 */ /* 0x008fc600078e0004 */
[----:B------:R-:W-:Y:S02]  /*0190*/  IADD3 R4, P0, PT, R2, 0x40, RZ ;  /* 0x0000004002047810 */ /* 0x000fe40007f1e0ff */
[----:B------:R-:W-:-:S03]  /*01a0*/  UMOV UR4, URZ ;  /* 0x000000ff00047c82 */ /* 0x000fc60008000000 */
[----:B------:R-:W-:Y:S01]  /*01b0*/  IMAD.X R5, RZ, RZ, R3, P0 ;  /* 0x000000ffff057224 */ /* 0x000fe200000e0603 */
[----:B------:R1:W2:Y:S07]  /*01c0*/  LDS R7, [R0] ;  /* 0x0000000000077984 */ /* 0x0002ae0000000800 */
.L_x_3:
[----:B------:R-:W-:Y:S01]  /*01d0*/  IMAD.MOV.U32 R2, RZ, RZ, R4 ;  /* 0x000000ffff027224 */ /* 0x000fe200078e0004 */
[----:B------:R-:W-:-:S05]  /*01e0*/  MOV R3, R5 ;  /* 0x0000000500037202 */ /* 0x000fca0000000f00 */
[----:B--2---:R3:W-:Y:S04]  /*01f0*/  REDG.E.ADD.STRONG.GPU desc[UR6][R2.64+-0x40], R7 ;  /* 0xffffc0070200798e */ /* 0x0047e8000c12e106 */
[----:B------:R3:W-:Y:S04]  /*0200*/  REDG.E.ADD.STRONG.GPU desc[UR6][R2.64+-0x3c], R7 ;  /* 0xffffc4070200798e */ /* 0x0007e8000c12e106 */
        /* <DEDUP_REMOVED lines=29> */
[----:B------:R3:W-:Y:S01]  /*03e0*/  REDG.E.ADD.STRONG.GPU desc[UR6][R2.64+0x3c], R7 ;  /* 0x00003c070200798e */ /* 0x0007e2000c12e106 */
[----:B------:R-:W-:Y:S01]  /*03f0*/  UIADD3 UR4, UPT, UPT, UR4, 0x20, URZ ;  /* 0x0000002004047890 */ /* 0x000fe2000fffe0ff */
[----:B------:R-:W-:-:S03]  /*0400*/  IADD3 R4, P0, PT, R2, 0x80, RZ ;  /* 0x0000008002047810 */ /* 0x000fc60007f1e0ff */
[----:B------:R-:W-:Y:S02]  /*0410*/  UISETP.NE.AND UP0, UPT, UR4, 0x80, UPT ;  /* 0x000000800400788c */ /* 0x000fe4000bf05270 */
[----:B------:R-:W-:-:S07]  /*0420*/  IMAD.X R5, RZ, RZ, R3, P0 ;  /* 0x000000ffff057224 */ /* 0x000fce00000e0603 */
[----:B---3--:R-:W-:Y:S05]  /*0430*/  BRA.U UP0, `(.L_x_3) ;  /* 0xfffffffd00647547 */ /* 0x008fea000b83ffff */
[----:B------:R-:W-:Y:S05]  /*0440*/  EXIT ;  /* 0x000000000000794d */ /* 0x000fea0003800000 */
.L_x_4:
        /* <DEDUP_REMOVED lines=11> */
.L_x_6:


//--------------------- .nv.shared.reserved.0     --------------------------
	.section	.nv.shared.reserved.0,"aw",@nobits
	.weak		__nv_reservedSMEM_offset_0_alias
	.size		__nv_reservedSMEM_offset_0_alias, 0, 64
	.other		__nv_reservedSMEM_offset_0_alias,@"STO_CUDA_RESERVED_SHARED STV_DEFAULT"
__nv_reservedSMEM_offset_0_alias:
	.zero		0
	.zero		64


//--------------------- .nv.shared._Z16histogram_kernelPjS_jj --------------------------
	.section	.nv.shared._Z16histogram_kernelPjS_jj,"aw",@nobits
	.sectionflags	@""
	.align	4
.nv.shared._Z16histogram_kernelPjS_jj:
	.zero		17408


//--------------------- .nv.constant0._Z14convert_kernelPjj --------------------------
	.section	.nv.constant0._Z14convert_kernelPjj,"a",@progbits
	.sectionflags	@""
	.align	4
.nv.constant0._Z14convert_kernelPjj:
	.zero		908


//--------------------- .nv.constant0._Z16histogram_kernelPjS_jj --------------------------
	.section	.nv.constant0._Z16histogram_kernelPjS_jj,"a",@progbits
	.sectionflags	@""
	.align	4
.nv.constant0._Z16histogram_kernelPjS_jj:
	.zero		920


//--------------------- SYMBOLS --------------------------

	.type		.nv.reservedSmem.offset0,@object
	.size		.nv.reservedSmem.offset0,0x4
	.type		.nv.reservedSmem.cap,@object
	.size		.nv.reservedSmem.cap,0x4
